//
// Generated by NVIDIA NVVM Compiler
//
// Compiler Build ID: CL-36424714
// Cuda compilation tools, release 13.0, V13.0.88
// Based on NVVM 20.0.0
//

.version 9.0
.target sm_100
.address_size 64

	// .globl	_Z12stereoKernelPhS_S_dii

.visible .entry _Z12stereoKernelPhS_S_dii(
	.param .u64 .ptr .align 1 _Z12stereoKernelPhS_S_dii_param_0,
	.param .u64 .ptr .align 1 _Z12stereoKernelPhS_S_dii_param_1,
	.param .u64 .ptr .align 1 _Z12stereoKernelPhS_S_dii_param_2,
	.param .f64 _Z12stereoKernelPhS_S_dii_param_3,
	.param .u32 _Z12stereoKernelPhS_S_dii_param_4,
	.param .u32 _Z12stereoKernelPhS_S_dii_param_5
)
{
	.reg .pred 	%p<5>;
	.reg .b16 	%rs<5>;
	.reg .b32 	%r<84>;
	.reg .b64 	%rd<17>;

	ld.param.u64 	%rd4, [_Z12stereoKernelPhS_S_dii_param_0];
	ld.param.u64 	%rd5, [_Z12stereoKernelPhS_S_dii_param_1];
	ld.param.u64 	%rd3, [_Z12stereoKernelPhS_S_dii_param_2];
	ld.param.u32 	%r22, [_Z12stereoKernelPhS_S_dii_param_5];
	cvta.to.global.u64 	%rd1, %rd5;
	cvta.to.global.u64 	%rd2, %rd4;
	mov.u32 	%r25, %ctaid.x;
	mov.u32 	%r26, %ntid.x;
	mov.u32 	%r27, %tid.x;
	mad.lo.s32 	%r1, %r25, %r26, %r27;
	mov.u32 	%r28, %ctaid.y;
	mov.u32 	%r29, %ntid.y;
	mov.u32 	%r30, %tid.y;
	mad.lo.s32 	%r2, %r28, %r29, %r30;
	add.s32 	%r31, %r2, -4;
	mul.lo.s32 	%r32, %r22, %r31;
	add.s32 	%r3, %r32, -4;
	add.s32 	%r4, %r1, %r32;
	mov.b32 	%r78, 2147483647;
	mov.b32 	%r76, 0;
	cvt.s64.s32 	%rd7, %r1;
	mov.u32 	%r77, %r76;
$L__BB0_1:
	sub.s32 	%r80, %r4, %r76;
	mov.b32 	%r79, 0;
	mov.u32 	%r81, %r4;
	mov.u32 	%r82, %r3;
	mov.u32 	%r83, %r79;
$L__BB0_2:
	add.s32 	%r34, %r82, 4;
	cvt.s64.s32 	%rd6, %r34;
	add.s64 	%rd8, %rd7, %rd6;
	add.s64 	%rd9, %rd2, %rd8;
	ld.global.u8 	%r35, [%rd9+-4];
	add.s32 	%r36, %r80, -4;
	cvt.s64.s32 	%rd10, %r36;
	add.s64 	%rd11, %rd1, %rd10;
	ld.global.u8 	%r37, [%rd11];
	sub.s32 	%r38, %r35, %r37;
	mad.lo.s32 	%r39, %r38, %r38, %r83;
	ld.global.u8 	%r40, [%rd9+-3];
	ld.global.u8 	%r41, [%rd11+1];
	sub.s32 	%r42, %r40, %r41;
	mad.lo.s32 	%r43, %r42, %r42, %r39;
	ld.global.u8 	%r44, [%rd9+-2];
	ld.global.u8 	%r45, [%rd11+2];
	sub.s32 	%r46, %r44, %r45;
	mad.lo.s32 	%r47, %r46, %r46, %r43;
	ld.global.u8 	%r48, [%rd9+-1];
	ld.global.u8 	%r49, [%rd11+3];
	sub.s32 	%r50, %r48, %r49;
	mad.lo.s32 	%r51, %r50, %r50, %r47;
	cvt.s64.s32 	%rd12, %r81;
	add.s64 	%rd13, %rd2, %rd12;
	ld.global.u8 	%r52, [%rd13];
	ld.global.u8 	%r53, [%rd11+4];
	sub.s32 	%r54, %r52, %r53;
	mad.lo.s32 	%r55, %r54, %r54, %r51;
	ld.global.u8 	%r56, [%rd13+1];
	ld.global.u8 	%r57, [%rd11+5];
	sub.s32 	%r58, %r56, %r57;
	mad.lo.s32 	%r59, %r58, %r58, %r55;
	ld.global.u8 	%r60, [%rd13+2];
	ld.global.u8 	%r61, [%rd11+6];
	sub.s32 	%r62, %r60, %r61;
	mad.lo.s32 	%r63, %r62, %r62, %r59;
	ld.global.u8 	%r64, [%rd13+3];
	ld.global.u8 	%r65, [%rd11+7];
	sub.s32 	%r66, %r64, %r65;
	mad.lo.s32 	%r67, %r66, %r66, %r63;
	ld.global.u8 	%r68, [%rd13+4];
	ld.global.u8 	%r69, [%rd11+8];
	sub.s32 	%r70, %r68, %r69;
	mad.lo.s32 	%r83, %r70, %r70, %r67;
	add.s32 	%r82, %r82, %r22;
	add.s32 	%r81, %r81, %r22;
	add.s32 	%r80, %r80, %r22;
	add.s32 	%r79, %r79, 1;
	setp.ne.s32 	%p1, %r79, 9;
	@%p1 bra 	$L__BB0_2;
	setp.lt.s32 	%p2, %r83, %r78;
	min.s32 	%r78, %r83, %r78;
	selp.b32 	%r77, %r76, %r77, %p2;
	add.s32 	%r76, %r76, 1;
	setp.ne.s32 	%p3, %r76, 61;
	@%p3 bra 	$L__BB0_1;
	setp.lt.u32 	%p4, %r77, 9;
	mov.b16 	%rs4, 255;
	@%p4 bra 	$L__BB0_6;
	div.u32 	%r71, 42000, %r77;
	mul.lo.s32 	%r72, %r71, 255;
	mul.hi.u32 	%r73, %r72, 1717987;
	shr.u32 	%r74, %r73, 1;
	cvt.u16.u32 	%rs4, %r74;
$L__BB0_6:
	cvta.to.global.u64 	%rd14, %rd3;
	mad.lo.s32 	%r75, %r22, %r2, %r1;
	cvt.s64.s32 	%rd15, %r75;
	add.s64 	%rd16, %rd14, %rd15;
	st.global.u8 	[%rd16], %rs4;
	ret;

}


// ===== COMPILED SASS (sm_100) =====

	.target	sm_100

	.elftype	@"ET_EXEC"


//--------------------- .note.nv.tkinfo           --------------------------
	.section	.note.nv.tkinfo,"",@"SHT_NOTE"
	.sectionflags	@"SHF_NOTE_NV_TKINFO"
	.tkinfo
        /*0018*/ 	.word	0x00000002
        /*0030*/ 	.string	""
        /*0030*/ 	.string	"ptxas"
        /*0030*/ 	.string	"Cuda compilation tools, release 13.0, V13.0.88"
        /*0030*/ 	.string	"Build cuda_13.0.r13.0/compiler.36424714_0"
        /*0030*/ 	.string	"-arch sm_100 -m 64 "



//--------------------- .note.nv.cuinfo           --------------------------
	.section	.note.nv.cuinfo,"",@"SHT_NOTE"
	.sectionflags	@"SHF_NOTE_NV_CUINFO"
        /*0018*/ 	.short	0x0002
        /*001a*/ 	.short	0x0064
        /*001c*/ 	.short	0x0082
	.zero		2


//--------------------- .nv.info                  --------------------------
	.section	.nv.info,"",@"SHT_CUDA_INFO"
	.align	4


	//----- nvinfo : EIATTR_REGCOUNT
	.align		4
        /*0000*/ 	.byte	0x04, 0x2f
        /*0002*/ 	.short	(.L_1 - .L_0)
	.align		4
.L_0:
        /*0004*/ 	.word	index@(_Z12stereoKernelPhS_S_dii)
        /*0008*/ 	.word	0x00000020


	//----- nvinfo : EIATTR_FRAME_SIZE
	.align		4
.L_1:
        /*000c*/ 	.byte	0x04, 0x11
        /*000e*/ 	.short	(.L_3 - .L_2)
	.align		4
.L_2:
        /*0010*/ 	.word	index@(_Z12stereoKernelPhS_S_dii)
        /*0014*/ 	.word	0x00000000


	//----- nvinfo : EIATTR_MIN_STACK_SIZE
	.align		4
.L_3:
        /*0018*/ 	.byte	0x04, 0x12
        /*001a*/ 	.short	(.L_5 - .L_4)
	.align		4
.L_4:
        /*001c*/ 	.word	index@(_Z12stereoKernelPhS_S_dii)
        /*0020*/ 	.word	0x00000000
.L_5:


//--------------------- .nv.compat                --------------------------
	.section	.nv.compat,"",@"SHT_CUDA_COMPAT_INFO"
	.align	4
        /*0000*/ 	.byte	0x02, 0x09, 0x00, 0x00, 0x02, 0x02, 0x01, 0x00, 0x02, 0x05, 0x05, 0x00, 0x03, 0x07, 0x01, 0x01
        /*0010*/ 	.byte	0x02, 0x03, 0x00, 0x00, 0x02, 0x06, 0x01, 0x00, 0x04, 0x0b, 0x08, 0x00, 0x09, 0x00, 0x00, 0x00
        /*0020*/ 	.byte	0x00, 0x00, 0x00, 0x00


//--------------------- .nv.info._Z12stereoKernelPhS_S_dii --------------------------
	.section	.nv.info._Z12stereoKernelPhS_S_dii,"",@"SHT_CUDA_INFO"
	.sectionflags	@""
	.align	4


	//----- nvinfo : EIATTR_CUDA_API_VERSION
	.align		4
        /*0000*/ 	.byte	0x04, 0x37
        /*0002*/ 	.short	(.L_7 - .L_6)
.L_6:
        /*0004*/ 	.word	0x00000082


	//----- nvinfo : EIATTR_KPARAM_INFO
	.align		4
.L_7:
        /*0008*/ 	.byte	0x04, 0x17
        /*000a*/ 	.short	(.L_9 - .L_8)
.L_8:
        /*000c*/ 	.word	0x00000000
        /*0010*/ 	.short	0x0005
        /*0012*/ 	.short	0x0024
        /*0014*/ 	.byte	0x00, 0xf0, 0x11, 0x00


	//----- nvinfo : EIATTR_KPARAM_INFO
	.align		4
.L_9:
        /*0018*/ 	.byte	0x04, 0x17
        /*001a*/ 	.short	(.L_11 - .L_10)
.L_10:
        /*001c*/ 	.word	0x00000000
        /*0020*/ 	.short	0x0004
        /*0022*/ 	.short	0x0020
        /*0024*/ 	.byte	0x00, 0xf0, 0x11, 0x00


	//----- nvinfo : EIATTR_KPARAM_INFO
	.align		4
.L_11:
        /*0028*/ 	.byte	0x04, 0x17
        /*002a*/ 	.short	(.L_13 - .L_12)
.L_12:
        /*002c*/ 	.word	0x00000000
        /*0030*/ 	.short	0x0003
        /*0032*/ 	.short	0x0018
        /*0034*/ 	.byte	0x00, 0xf0, 0x21, 0x00


	//----- nvinfo : EIATTR_KPARAM_INFO
	.align		4
.L_13:
        /*0038*/ 	.byte	0x04, 0x17
        /*003a*/ 	.short	(.L_15 - .L_14)
.L_14:
        /*003c*/ 	.word	0x00000000
        /*0040*/ 	.short	0x0002
        /*0042*/ 	.short	0x0010
        /*0044*/ 	.byte	0x00, 0xf5, 0x21, 0x00


	//----- nvinfo : EIATTR_KPARAM_INFO
	.align		4
.L_15:
        /*0048*/ 	.byte	0x04, 0x17
        /*004a*/ 	.short	(.L_17 - .L_16)
.L_16:
        /*004c*/ 	.word	0x00000000
        /*0050*/ 	.short	0x0001
        /*0052*/ 	.short	0x0008
        /*0054*/ 	.byte	0x00, 0xf5, 0x21, 0x00


	//----- nvinfo : EIATTR_KPARAM_INFO
	.align		4
.L_17:
        /*0058*/ 	.byte	0x04, 0x17
        /*005a*/ 	.short	(.L_19 - .L_18)
.L_18:
        /*005c*/ 	.word	0x00000000
        /*0060*/ 	.short	0x0000
        /*0062*/ 	.short	0x0000
        /*0064*/ 	.byte	0x00, 0xf5, 0x21, 0x00


	//----- nvinfo : EIATTR_SPARSE_MMA_MASK
	.align		4
.L_19:
        /*0068*/ 	.byte	0x03, 0x50
        /*006a*/ 	.short	0x0000


	//----- nvinfo : EIATTR_MAXREG_COUNT
	.align		4
        /*006c*/ 	.byte	0x03, 0x1b
        /*006e*/ 	.short	0x00ff


	//----- nvinfo : EIATTR_MERCURY_ISA_VERSION
	.align		4
        /*0070*/ 	.byte	0x03, 0x5f
        /*0072*/ 	.short	0x0101


	//----- nvinfo : EIATTR_VRC_CTA_INIT_COUNT
	.align		4
        /*0074*/ 	.byte	0x02, 0x4a
	.zero		1
	.zero		1


	//----- nvinfo : EIATTR_EXIT_INSTR_OFFSETS
	.align		4
        /*0078*/ 	.byte	0x04, 0x1c
        /*007a*/ 	.short	(.L_21 - .L_20)


	//   ....[0]....
.L_20:
        /*007c*/ 	.word	0x00000710


	//----- nvinfo : EIATTR_CRS_STACK_SIZE
	.align		4
.L_21:
        /*0080*/ 	.byte	0x04, 0x1e
        /*0082*/ 	.short	(.L_23 - .L_22)
.L_22:
        /*0084*/ 	.word	0x00000000


	//----- nvinfo : EIATTR_CBANK_PARAM_SIZE
	.align		4
.L_23:
        /*0088*/ 	.byte	0x03, 0x19
        /*008a*/ 	.short	0x0028


	//----- nvinfo : EIATTR_PARAM_CBANK
	.align		4
        /*008c*/ 	.byte	0x04, 0x0a
        /*008e*/ 	.short	(.L_25 - .L_24)
	.align		4
.L_24:
        /*0090*/ 	.word	index@(.nv.constant0._Z12stereoKernelPhS_S_dii)
        /*0094*/ 	.short	0x0380
        /*0096*/ 	.short	0x0028


	//----- nvinfo : EIATTR_SW_WAR
	.align		4
.L_25:
        /*0098*/ 	.byte	0x04, 0x36
        /*009a*/ 	.short	(.L_27 - .L_26)
.L_26:
        /*009c*/ 	.word	0x00000008
.L_27:


//--------------------- .nv.callgraph             --------------------------
	.section	.nv.callgraph,"",@"SHT_CUDA_CALLGRAPH"
	.align	4
	.sectionentsize	8
	.align		4
        /*0000*/ 	.word	0x00000000
	.align		4
        /*0004*/ 	.word	0xffffffff
	.align		4
        /*0008*/ 	.word	0x00000000
	.align		4
        /*000c*/ 	.word	0xfffffffe
	.align		4
        /*0010*/ 	.word	0x00000000
	.align		4
        /*0014*/ 	.word	0xfffffffd
	.align		4
        /*0018*/ 	.word	0x00000000
	.align		4
        /*001c*/ 	.word	0xfffffffc


//--------------------- .text._Z12stereoKernelPhS_S_dii --------------------------
	.section	.text._Z12stereoKernelPhS_S_dii,"ax",@progbits
	.align	128
        .global         _Z12stereoKernelPhS_S_dii
        .type           _Z12stereoKernelPhS_S_dii,@function
        .size           _Z12stereoKernelPhS_S_dii,(.L_x_5 - _Z12stereoKernelPhS_S_dii)
        .other          _Z12stereoKernelPhS_S_dii,@"STO_CUDA_ENTRY STV_DEFAULT"
_Z12stereoKernelPhS_S_dii:
.text._Z12stereoKernelPhS_S_dii:
[----:B------:R-:W-:Y:S01]  /*0000*/  LDC R1, c[0x0][0x37c] ;  /* 0x0000df00ff017b82 */ /* 0x000fe20000000800 */
[----:B------:R-:W0:Y:S07]  /*0010*/  S2R R3, SR_TID.Y ;  /* 0x0000000000037919 */ /* 0x000e2e0000002200 */
[----:B------:R-:W1:Y:S01]  /*0020*/  LDC R9, c[0x0][0x360] ;  /* 0x0000d800ff097b82 */ /* 0x000e620000000800 */
[----:B------:R-:W-:Y:S02]  /*0030*/  MOV R11, 0x7fffffff ;  /* 0x7fffffff000b7802 */ /* 0x000fe40000000f00 */
[----:B------:R-:W-:Y:S01]  /*0040*/  CS2R R12, SRZ ;  /* 0x00000000000c7805 */ /* 0x000fe2000001ff00 */
[----:B------:R-:W1:Y:S01]  /*0050*/  S2R R2, SR_TID.X ;  /* 0x0000000000027919 */ /* 0x000e620000002100 */
[----:B------:R-:W2:Y:S03]  /*0060*/  LDCU.64 UR6, c[0x0][0x358] ;  /* 0x00006b00ff0677ac */ /* 0x000ea60008000a00 */
[----:B------:R-:W0:Y:S08]  /*0070*/  S2UR UR5, SR_CTAID.Y ;  /* 0x00000000000579c3 */ /* 0x000e300000002600 */
[----:B------:R-:W0:Y:S08]  /*0080*/  LDC R0, c[0x0][0x364] ;  /* 0x0000d900ff007b82 */ /* 0x000e300000000800 */
[----:B------:R-:W1:Y:S08]  /*0090*/  S2UR UR4, SR_CTAID.X ;  /* 0x00000000000479c3 */ /* 0x000e700000002500 */
[----:B------:R-:W3:Y:S01]  /*00a0*/  LDC R5, c[0x0][0x3a4] ;  /* 0x0000e900ff057b82 */ /* 0x000ee20000000800 */
[----:B0-----:R-:W-:-:S04]  /*00b0*/  IMAD R0, R0, UR5, R3 ;  /* 0x0000000500007c24 */ /* 0x001fc8000f8e0203 */
[----:B------:R-:W-:Y:S02]  /*00c0*/  VIADD R10, R0, 0xfffffffc ;  /* 0xfffffffc000a7836 */ /* 0x000fe40000000000 */
[----:B-1----:R-:W-:-:S05]  /*00d0*/  IMAD R9, R9, UR4, R2 ;  /* 0x0000000409097c24 */ /* 0x002fca000f8e0202 */
[--C-:B------:R-:W-:Y:S01]  /*00e0*/  SHF.R.S32.HI R14, RZ, 0x1f, R9.reuse ;  /* 0x0000001fff0e7819 */ /* 0x100fe20000011409 */
[CC--:B---3--:R-:W-:Y:S02]  /*00f0*/  IMAD R8, R10.reuse, R5.reuse, -0x4 ;  /* 0xfffffffc0a087424 */ /* 0x0c8fe400078e0205 */
[----:B--2---:R-:W-:-:S07]  /*0100*/  IMAD R10, R10, R5, R9 ;  /* 0x000000050a0a7224 */ /* 0x004fce00078e0209 */
.L_x_1:
[----:B------:R-:W-:Y:S02]  /*0110*/  HFMA2 R26, -RZ, RZ, 0, 0 ;  /* 0x00000000ff1a7431 */ /* 0x000fe400000001ff */
[----:B------:R-:W-:Y:S01]  /*0120*/  IMAD.IADD R27, R10, 0x1, -R13 ;  /* 0x000000010a1b7824 */ /* 0x000fe200078e0a0d */
[----:B------:R-:W-:Y:S01]  /*0130*/  MOV R15, R10 ;  /* 0x0000000a000f7202 */ /* 0x000fe20000000f00 */
[----:B------:R-:W-:Y:S01]  /*0140*/  IMAD.MOV.U32 R16, RZ, RZ, R8 ;  /* 0x000000ffff107224 */ /* 0x000fe200078e0008 */
[----:B------:R-:W0:Y:S01]  /*0150*/  LDCU UR12, c[0x0][0x3a4] ;  /* 0x00007480ff0c77ac */ /* 0x000e220008000800 */
[----:B------:R-:W1:Y:S01]  /*0160*/  LDCU.128 UR8, c[0x0][0x380] ;  /* 0x00007000ff0877ac */ /* 0x000e620008000c00 */
[----:B------:R-:W-:-:S05]  /*0170*/  UMOV UR4, URZ ;  /* 0x000000ff00047c82 */ /* 0x000fca0008000000 */
.L_x_0:
[----:B------:R-:W-:Y:S01]  /*0180*/  VIADD R6, R16, 0x4 ;  /* 0x0000000410067836 */ /* 0x000fe20000000000 */
[----:B------:R-:W-:-:S04]  /*0190*/  IADD3 R4, PT, PT, R27, -0x4, RZ ;  /* 0xfffffffc1b047810 */ /* 0x000fc80007ffe0ff */
[--C-:B------:R-:W-:Y:S02]  /*01a0*/  SHF.R.S32.HI R3, RZ, 0x1f, R6.reuse ;  /* 0x0000001fff037819 */ /* 0x100fe40000011406 */
[----:B-1----:R-:W-:Y:S02]  /*01b0*/  IADD3 R6, P0, P1, R9, UR8, R6 ;  /* 0x0000000809067c10 */ /* 0x002fe4000f91e006 */
[----:B------:R-:W-:Y:S02]  /*01c0*/  IADD3 R2, P2, PT, R4, UR10, RZ ;  /* 0x0000000a04027c10 */ /* 0x000fe4000ff5e0ff */
[----:B------:R-:W-:Y:S02]  /*01d0*/  IADD3.X R7, PT, PT, R14, UR9, R3, P0, P1 ;  /* 0x000000090e077c10 */ /* 0x000fe400087e2403 */
[----:B------:R-:W-:-:S03]  /*01e0*/  LEA.HI.X.SX32 R3, R4, UR11, 0x1, P2 ;  /* 0x0000000b04037c11 */ /* 0x000fc600090f0eff */
[----:B------:R-:W2:Y:S04]  /*01f0*/  LDG.E.U8 R21, desc[UR6][R6.64+-0x3] ;  /* 0xfffffd0606157981 */ /* 0x000ea8000c1e1100 */
[----:B------:R-:W2:Y:S04]  /*0200*/  LDG.E.U8 R22, desc[UR6][R2.64+0x1] ;  /* 0x0000010602167981 */ /* 0x000ea8000c1e1100 */
[----:B------:R-:W3:Y:S04]  /*0210*/  LDG.E.U8 R19, desc[UR6][R6.64+-0x4] ;  /* 0xfffffc0606137981 */ /* 0x000ee8000c1e1100 */
[----:B------:R-:W3:Y:S04]  /*0220*/  LDG.E.U8 R20, desc[UR6][R2.64] ;  /* 0x0000000602147981 */ /* 0x000ee8000c1e1100 */
[----:B------:R-:W4:Y:S04]  /*0230*/  LDG.E.U8 R18, desc[UR6][R6.64+-0x2] ;  /* 0xfffffe0606127981 */ /* 0x000f28000c1e1100 */
[----:B------:R-:W4:Y:S04]  /*0240*/  LDG.E.U8 R17, desc[UR6][R2.64+0x2] ;  /* 0x0000020602117981 */ /* 0x000f28000c1e1100 */
[----:B------:R-:W5:Y:S04]  /*0250*/  LDG.E.U8 R23, desc[UR6][R6.64+-0x1] ;  /* 0xffffff0606177981 */ /* 0x000f68000c1e1100 */
[----:B------:R-:W5:Y:S01]  /*0260*/  LDG.E.U8 R24, desc[UR6][R2.64+0x3] ;  /* 0x0000030602187981 */ /* 0x000f62000c1e1100 */
[----:B------:R-:W-:-:S04]  /*0270*/  IADD3 R4, P0, PT, R15, UR8, RZ ;  /* 0x000000080f047c10 */ /* 0x000fc8000ff1e0ff */
[----:B------:R-:W-:Y:S01]  /*0280*/  LEA.HI.X.SX32 R5, R15, UR9, 0x1, P0 ;  /* 0x000000090f057c11 */ /* 0x000fe200080f0eff */
[----:B------:R-:W5:Y:S04]  /*0290*/  LDG.E.U8 R7, desc[UR6][R2.64+0x4] ;  /* 0x0000040602077981 */ /* 0x000f68000c1e1100 */
[----:B------:R-:W5:Y:S04]  /*02a0*/  LDG.E.U8 R6, desc[UR6][R2.64+0x5] ;  /* 0x0000050602067981 */ /* 0x000f68000c1e1100 */
[----:B------:R-:W5:Y:S01]  /*02b0*/  LDG.E.U8 R25, desc[UR6][R4.64+0x4] ;  /* 0x0000040604197981 */ /* 0x000f62000c1e1100 */
[----:B--2---:R-:W-:-:S03]  /*02c0*/  IADD3 R28, PT, PT, R21, -R22, RZ ;  /* 0x80000016151c7210 */ /* 0x004fc60007ffe0ff */
[----:B------:R-:W2:Y:S04]  /*02d0*/  LDG.E.U8 R22, desc[UR6][R4.64] ;  /* 0x0000000604167981 */ /* 0x000ea8000c1e1100 */
[----:B------:R-:W2:Y:S01]  /*02e0*/  LDG.E.U8 R21, desc[UR6][R4.64+0x1] ;  /* 0x0000010604157981 */ /* 0x000ea2000c1e1100 */
[----:B---3--:R-:W-:-:S03]  /*02f0*/  IMAD.IADD R29, R19, 0x1, -R20 ;  /* 0x00000001131d7824 */ /* 0x008fc600078e0a14 */
[----:B------:R-:W3:Y:S01]  /*0300*/  LDG.E.U8 R20, desc[UR6][R4.64+0x2] ;  /* 0x0000020604147981 */ /* 0x000ee2000c1e1100 */
[----:B------:R-:W-:-:S03]  /*0310*/  IMAD R26, R29, R29, R26 ;  /* 0x0000001d1d1a7224 */ /* 0x000fc600078e021a */
[----:B------:R-:W3:Y:S01]  /*0320*/  LDG.E.U8 R19, desc[UR6][R4.64+0x3] ;  /* 0x0000030604137981 */ /* 0x000ee2000c1e1100 */
[----:B----4-:R-:W-:-:S03]  /*0330*/  IMAD.IADD R29, R18, 0x1, -R17 ;  /* 0x00000001121d7824 */ /* 0x010fc600078e0a11 */
[----:B------:R-:W3:Y:S04]  /*0340*/  LDG.E.U8 R17, desc[UR6][R2.64+0x6] ;  /* 0x0000060602117981 */ /* 0x000ee8000c1e1100 */
[----:B------:R-:W4:Y:S01]  /*0350*/  LDG.E.U8 R18, desc[UR6][R2.64+0x7] ;  /* 0x0000070602127981 */ /* 0x000f22000c1e1100 */
[----:B-----5:R-:W-:-:S03]  /*0360*/  IADD3 R23, PT, PT, R23, -R24, RZ ;  /* 0x8000001817177210 */ /* 0x020fc60007ffe0ff */
[----:B------:R-:W5:Y:S01]  /*0370*/  LDG.E.U8 R24, desc[UR6][R2.64+0x8] ;  /* 0x0000080602187981 */ /* 0x000f62000c1e1100 */
[----:B------:R-:W-:-:S04]  /*0380*/  IMAD R26, R28, R28, R26 ;  /* 0x0000001c1c1a7224 */ /* 0x000fc800078e021a */
[----:B------:R-:W-:-:S04]  /*0390*/  IMAD R26, R29, R29, R26 ;  /* 0x0000001d1d1a7224 */ /* 0x000fc800078e021a */
[----:B------:R-:W-:Y:S01]  /*03a0*/  IMAD R26, R23, R23, R26 ;  /* 0x00000017171a7224 */ /* 0x000fe200078e021a */
[----:B------:R-:W-:-:S04]  /*03b0*/  UIADD3 UR4, UPT, UPT, UR4, 0x1, URZ ;  /* 0x0000000104047890 */ /* 0x000fc8000fffe0ff */
[----:B------:R-:W-:Y:S01]  /*03c0*/  UISETP.NE.AND UP0, UPT, UR4, 0x9, UPT ;  /* 0x000000090400788c */ /* 0x000fe2000bf05270 */
[----:B0-----:R-:W-:Y:S01]  /*03d0*/  IADD3 R16, PT, PT, R16, UR12, RZ ;  /* 0x0000000c10107c10 */ /* 0x001fe2000fffe0ff */
[----:B------:R-:W-:Y:S01]  /*03e0*/  VIADD R27, R27, UR12 ;  /* 0x0000000c1b1b7c36 */ /* 0x000fe20008000000 */
[----:B------:R-:W-:Y:S01]  /*03f0*/  IADD3 R15, PT, PT, R15, UR12, RZ ;  /* 0x0000000c0f0f7c10 */ /* 0x000fe2000fffe0ff */
[----:B--2---:R-:W-:Y:S01]  /*0400*/  IMAD.IADD R7, R22, 0x1, -R7 ;  /* 0x0000000116077824 */ /* 0x004fe200078e0a07 */
[----:B------:R-:W-:-:S03]  /*0410*/  IADD3 R21, PT, PT, R21, -R6, RZ ;  /* 0x8000000615157210 */ /* 0x000fc60007ffe0ff */
[----:B------:R-:W-:-:S04]  /*0420*/  IMAD R26, R7, R7, R26 ;  /* 0x00000007071a7224 */ /* 0x000fc800078e021a */
[----:B------:R-:W-:Y:S02]  /*0430*/  IMAD R26, R21, R21, R26 ;  /* 0x00000015151a7224 */ /* 0x000fe400078e021a */
[----:B---3--:R-:W-:Y:S01]  /*0440*/  IMAD.IADD R17, R20, 0x1, -R17 ;  /* 0x0000000114117824 */ /* 0x008fe200078e0a11 */
[----:B----4-:R-:W-:-:S03]  /*0450*/  IADD3 R19, PT, PT, R19, -R18, RZ ;  /* 0x8000001213137210 */ /* 0x010fc60007ffe0ff */
[----:B------:R-:W-:Y:S02]  /*0460*/  IMAD R26, R17, R17, R26 ;  /* 0x00000011111a7224 */ /* 0x000fe400078e021a */
[----:B-----5:R-:W-:Y:S02]  /*0470*/  IMAD.IADD R25, R25, 0x1, -R24 ;  /* 0x0000000119197824 */ /* 0x020fe400078e0a18 */
[----:B------:R-:W-:-:S04]  /*0480*/  IMAD R26, R19, R19, R26 ;  /* 0x00000013131a7224 */ /* 0x000fc800078e021a */
[----:B------:R-:W-:Y:S01]  /*0490*/  IMAD R26, R25, R25, R26 ;  /* 0x00000019191a7224 */ /* 0x000fe200078e021a */
[----:B------:R-:W-:Y:S06]  /*04a0*/  BRA.U UP0, `(.L_x_0) ;  /* 0xfffffffd00347547 */ /* 0x000fec000b83ffff */
[CC--:B------:R-:W-:Y:S02]  /*04b0*/  ISETP.GE.AND P0, PT, R26.reuse, R11.reuse, PT ;  /* 0x0000000b1a00720c */ /* 0x0c0fe40003f06270 */
[----:B------:R-:W-:Y:S02]  /*04c0*/  VIMNMX R11, PT, PT, R26, R11, PT ;  /* 0x0000000b1a0b7248 */ /* 0x000fe40003fe0100 */
[C---:B------:R-:W-:Y:S01]  /*04d0*/  SEL R12, R13.reuse, R12, !P0 ;  /* 0x0000000c0d0c7207 */ /* 0x040fe20004000000 */
[----:B------:R-:W-:-:S05]  /*04e0*/  VIADD R13, R13, 0x1 ;  /* 0x000000010d0d7836 */ /* 0x000fca0000000000 */
[----:B------:R-:W-:-:S13]  /*04f0*/  ISETP.NE.AND P0, PT, R13, 0x3d, PT ;  /* 0x0000003d0d00780c */ /* 0x000fda0003f05270 */
[----:B------:R-:W-:Y:S05]  /*0500*/  @P0 BRA `(.L_x_1) ;  /* 0xfffffffc00000947 */ /* 0x000fea000383ffff */
[----:B------:R-:W-:Y:S01]  /*0510*/  ISETP.GE.U32.AND P0, PT, R12, 0x9, PT ;  /* 0x000000090c00780c */ /* 0x000fe20003f06070 */
[----:B------:R-:W-:Y:S01]  /*0520*/  BSSY.RECONVERGENT B0, `(.L_x_2) ;  /* 0x0000019000007945 */ /* 0x000fe20003800200 */
[----:B------:R-:W-:-:S11]  /*0530*/  HFMA2 R4, -RZ, RZ, 0, 1.5199184417724609375e-05 ;  /* 0x000000ffff047431 */ /* 0x000fd600000001ff */
[----:B------:R-:W-:Y:S05]  /*0540*/  @!P0 BRA `(.L_x_3) ;  /* 0x0000000000588947 */ /* 0x000fea0003800000 */
[----:B------:R-:W0:Y:S01]  /*0550*/  I2F.U32.RP R4, R12 ;  /* 0x0000000c00047306 */ /* 0x000e220000209000 */
[----:B------:R-:W-:Y:S02]  /*0560*/  IADD3 R5, PT, PT, RZ, -R12, RZ ;  /* 0x8000000cff057210 */ /* 0x000fe40007ffe0ff */
[----:B------:R-:W-:-:S05]  /*0570*/  ISETP.NE.U32.AND P2, PT, R12, RZ, PT ;  /* 0x000000ff0c00720c */ /* 0x000fca0003f45070 */
[----:B0-----:R-:W0:Y:S02]  /*0580*/  MUFU.RCP R4, R4 ;  /* 0x0000000400047308 */ /* 0x001e240000001000 */
[----:B0-----:R-:W-:-:S06]  /*0590*/  VIADD R2, R4, 0xffffffe ;  /* 0x0ffffffe04027836 */ /* 0x001fcc0000000000 */
[----:B------:R0:W1:Y:S02]  /*05a0*/  F2I.FTZ.U32.TRUNC.NTZ R3, R2 ;  /* 0x0000000200037305 */ /* 0x000064000021f000 */
[----:B0-----:R-:W-:Y:S02]  /*05b0*/  IMAD.MOV.U32 R2, RZ, RZ, RZ ;  /* 0x000000ffff027224 */ /* 0x001fe400078e00ff */
[----:B-1----:R-:W-:-:S04]  /*05c0*/  IMAD R5, R5, R3, RZ ;  /* 0x0000000305057224 */ /* 0x002fc800078e02ff */
[----:B------:R-:W-:-:S06]  /*05d0*/  IMAD.HI.U32 R3, R3, R5, R2 ;  /* 0x0000000503037227 */ /* 0x000fcc00078e0002 */
[----:B------:R-:W-:-:S05]  /*05e0*/  IMAD.HI.U32 R3, R3, 0xa410, RZ ;  /* 0x0000a41003037827 */ /* 0x000fca00078e00ff */
[----:B------:R-:W-:-:S05]  /*05f0*/  IADD3 R5, PT, PT, -R3, RZ, RZ ;  /* 0x000000ff03057210 */ /* 0x000fca0007ffe1ff */
[----:B------:R-:W-:-:S05]  /*0600*/  IMAD R5, R12, R5, 0xa410 ;  /* 0x0000a4100c057424 */ /* 0x000fca00078e0205 */
[----:B------:R-:W-:-:S13]  /*0610*/  ISETP.GE.U32.AND P0, PT, R5, R12, PT ;  /* 0x0000000c0500720c */ /* 0x000fda0003f06070 */
[----:B------:R-:W-:Y:S01]  /*0620*/  @P0 IMAD.IADD R5, R5, 0x1, -R12 ;  /* 0x0000000105050824 */ /* 0x000fe200078e0a0c */
[----:B------:R-:W-:-:S04]  /*0630*/  @P0 IADD3 R3, PT, PT, R3, 0x1, RZ ;  /* 0x0000000103030810 */ /* 0x000fc80007ffe0ff */
[----:B------:R-:W-:-:S13]  /*0640*/  ISETP.GE.U32.AND P1, PT, R5, R12, PT ;  /* 0x0000000c0500720c */ /* 0x000fda0003f26070 */
[----:B------:R-:W-:Y:S01]  /*0650*/  @P1 VIADD R3, R3, 0x1 ;  /* 0x0000000103031836 */ /* 0x000fe20000000000 */
[----:B------:R-:W-:-:S05]  /*0660*/  @!P2 LOP3.LUT R3, RZ, R12, RZ, 0x33, !PT ;  /* 0x0000000cff03a212 */ /* 0x000fca00078e33ff */
[----:B------:R-:W-:-:S04]  /*0670*/  IMAD R3, R3, 0xff, RZ ;  /* 0x000000ff03037824 */ /* 0x000fc800078e02ff */
[----:B------:R-:W-:-:S05]  /*0680*/  IMAD.HI.U32 R3, R3, 0x1a36e3, RZ ;  /* 0x001a36e303037827 */ /* 0x000fca00078e00ff */
[----:B------:R-:W-:-:S04]  /*0690*/  SHF.R.U32.HI R3, RZ, 0x1, R3 ;  /* 0x00000001ff037819 */ /* 0x000fc80000011603 */
[----:B------:R-:W-:-:S07]  /*06a0*/  PRMT R4, R3, 0x7610, R4 ;  /* 0x0000761003047816 */ /* 0x000fce0000000004 */
.L_x_3:
[----:B------:R-:W-:Y:S05]  /*06b0*/  BSYNC.RECONVERGENT B0 ;  /* 0x0000000000007941 */ /* 0x000fea0003800200 */
.L_x_2:
[----:B------:R-:W0:Y:S01]  /*06c0*/  LDCU.64 UR4, c[0x0][0x390] ;  /* 0x00007200ff0477ac */ /* 0x000e220008000a00 */
[----:B------:R-:W-:-:S05]  /*06d0*/  IMAD R0, R0, UR12, R9 ;  /* 0x0000000c00007c24 */ /* 0x000fca000f8e0209 */
[----:B0-----:R-:W-:-:S04]  /*06e0*/  IADD3 R2, P0, PT, R0, UR4, RZ ;  /* 0x0000000400027c10 */ /* 0x001fc8000ff1e0ff */
[----:B------:R-:W-:-:S05]  /*06f0*/  LEA.HI.X.SX32 R3, R0, UR5, 0x1, P0 ;  /* 0x0000000500037c11 */ /* 0x000fca00080f0eff */
[----:B------:R-:W-:Y:S01]  /*0700*/  STG.E.U8 desc[UR6][R2.64], R4 ;  /* 0x0000000402007986 */ /* 0x000fe2000c101106 */
[----:B------:R-:W-:Y:S05]  /*0710*/  EXIT ;  /* 0x000000000000794d */ /* 0x000fea0003800000 */
.L_x_4:
[----:B------:R-:W-:-:S00]  /*0720*/  BRA `(.L_x_4) ;  /* 0xfffffffc00fc7947 */ /* 0x000fc0000383ffff */
[----:B------:R-:W-:-:S00]  /*0730*/  NOP ;  /* 0x0000000000007918 */ /* 0x000fc00000000000 */
        /* <DEDUP_REMOVED lines=12> */
.L_x_5:


//--------------------- .nv.shared.reserved.0     --------------------------
	.section	.nv.shared.reserved.0,"aw",@nobits
	.weak		__nv_reservedSMEM_offset_0_alias
	.size		__nv_reservedSMEM_offset_0_alias, 0, 64
	.other		__nv_reservedSMEM_offset_0_alias,@"STO_CUDA_RESERVED_SHARED STV_DEFAULT"
__nv_reservedSMEM_offset_0_alias:
	.zero		0
	.zero		64


//--------------------- .nv.constant0._Z12stereoKernelPhS_S_dii --------------------------
	.section	.nv.constant0._Z12stereoKernelPhS_S_dii,"a",@progbits
	.sectionflags	@""
	.align	4
.nv.constant0._Z12stereoKernelPhS_S_dii:
	.zero		936


//--------------------- SYMBOLS --------------------------

	.type		.nv.reservedSmem.offset0,@object
	.size		.nv.reservedSmem.offset0,0x4
